//
// Generated by NVIDIA NVVM Compiler
//
// Compiler Build ID: CL-36424714
// Cuda compilation tools, release 13.0, V13.0.88
// Based on NVVM 20.0.0
//

.version 9.0
.target sm_100
.address_size 64

	// .globl	_Z10testkernelv
.extern .func  (.param .b32 func_retval0) vprintf
(
	.param .b64 vprintf_param_0,
	.param .b64 vprintf_param_1
)
;
.global .align 1 .b8 $str[14] = {116, 104, 105, 115, 32, 105, 115, 32, 71, 80, 85, 33, 10};

.visible .entry _Z10testkernelv()
{
	.reg .b32 	%r<3>;
	.reg .b64 	%rd<3>;

	mov.u64 	%rd1, $str;
	cvta.global.u64 	%rd2, %rd1;
	{ // callseq 0, 0
	.param .b64 param0;
	st.param.b64 	[param0], %rd2;
	.param .b64 param1;
	st.param.b64 	[param1], 0;
	.param .b32 retval0;
	call.uni (retval0), 
	vprintf, 
	(
	param0, 
	param1
	);
	ld.param.b32 	%r1, [retval0];
	} // callseq 0
	ret;

}


// ===== COMPILED SASS (sm_100) =====

	.target	sm_100

	.elftype	@"ET_EXEC"


//--------------------- .note.nv.tkinfo           --------------------------
	.section	.note.nv.tkinfo,"",@"SHT_NOTE"
	.sectionflags	@"SHF_NOTE_NV_TKINFO"
	.tkinfo
        /*0018*/ 	.word	0x00000002
        /*0030*/ 	.string	""
        /*0030*/ 	.string	"ptxas"
        /*0030*/ 	.string	"Cuda compilation tools, release 13.0, V13.0.88"
        /*0030*/ 	.string	"Build cuda_13.0.r13.0/compiler.36424714_0"
        /*0030*/ 	.string	"-arch sm_100 -m 64 "



//--------------------- .note.nv.cuinfo           --------------------------
	.section	.note.nv.cuinfo,"",@"SHT_NOTE"
	.sectionflags	@"SHF_NOTE_NV_CUINFO"
        /*0018*/ 	.short	0x0002
        /*001a*/ 	.short	0x0064
        /*001c*/ 	.short	0x0082
	.zero		2


//--------------------- .nv.info                  --------------------------
	.section	.nv.info,"",@"SHT_CUDA_INFO"
	.align	4


	//----- nvinfo : EIATTR_REGCOUNT
	.align		4
        /*0000*/ 	.byte	0x04, 0x2f
        /*0002*/ 	.short	(.L_2 - .L_1)
	.align		4
.L_1:
        /*0004*/ 	.word	index@(_Z10testkernelv)
        /*0008*/ 	.word	0x00000018


	//----- nvinfo : EIATTR_FRAME_SIZE
	.align		4
.L_2:
        /*000c*/ 	.byte	0x04, 0x11
        /*000e*/ 	.short	(.L_4 - .L_3)
	.align		4
.L_3:
        /*0010*/ 	.word	index@(_Z10testkernelv)
        /*0014*/ 	.word	0x00000000


	//----- nvinfo : EIATTR_MIN_STACK_SIZE
	.align		4
.L_4:
        /*0018*/ 	.byte	0x04, 0x12
        /*001a*/ 	.short	(.L_6 - .L_5)
	.align		4
.L_5:
        /*001c*/ 	.word	index@(_Z10testkernelv)
        /*0020*/ 	.word	0x00000000
.L_6:


//--------------------- .nv.compat                --------------------------
	.section	.nv.compat,"",@"SHT_CUDA_COMPAT_INFO"
	.align	4
        /*0000*/ 	.byte	0x02, 0x09, 0x00, 0x00, 0x02, 0x02, 0x01, 0x00, 0x02, 0x05, 0x05, 0x00, 0x03, 0x07, 0x01, 0x01
        /*0010*/ 	.byte	0x02, 0x03, 0x00, 0x00, 0x02, 0x06, 0x01, 0x00, 0x04, 0x0b, 0x08, 0x00, 0x09, 0x00, 0x00, 0x00
        /*0020*/ 	.byte	0x00, 0x00, 0x00, 0x00


//--------------------- .nv.info._Z10testkernelv  --------------------------
	.section	.nv.info._Z10testkernelv,"",@"SHT_CUDA_INFO"
	.sectionflags	@""
	.align	4


	//----- nvinfo : EIATTR_CUDA_API_VERSION
	.align		4
        /*0000*/ 	.byte	0x04, 0x37
        /*0002*/ 	.short	(.L_8 - .L_7)
.L_7:
        /*0004*/ 	.word	0x00000082


	//----- nvinfo : EIATTR_SPARSE_MMA_MASK
	.align		4
.L_8:
        /*0008*/ 	.byte	0x03, 0x50
        /*000a*/ 	.short	0x0000


	//----- nvinfo : EIATTR_MAXREG_COUNT
	.align		4
        /*000c*/ 	.byte	0x03, 0x1b
        /*000e*/ 	.short	0x00ff


	//----- nvinfo : EIATTR_EXTERNS
	.align		4
        /*0010*/ 	.byte	0x04, 0x0f
        /*0012*/ 	.short	(.L_10 - .L_9)


	//   ....[0]....
	.align		4
.L_9:
        /*0014*/ 	.word	index@(vprintf)


	//----- nvinfo : EIATTR_MERCURY_ISA_VERSION
	.align		4
.L_10:
        /*0018*/ 	.byte	0x03, 0x5f
        /*001a*/ 	.short	0x0101


	//----- nvinfo : EIATTR_VRC_CTA_INIT_COUNT
	.align		4
        /*001c*/ 	.byte	0x02, 0x4a
	.zero		1
	.zero		1


	//----- nvinfo : EIATTR_SYSCALL_OFFSETS
	.align		4
        /*0020*/ 	.byte	0x04, 0x46
        /*0022*/ 	.short	(.L_12 - .L_11)


	//   ....[0]....
.L_11:
        /*0024*/ 	.word	0x00000080


	//----- nvinfo : EIATTR_EXIT_INSTR_OFFSETS
	.align		4
.L_12:
        /*0028*/ 	.byte	0x04, 0x1c
        /*002a*/ 	.short	(.L_14 - .L_13)


	//   ....[0]....
.L_13:
        /*002c*/ 	.word	0x00000090


	//----- nvinfo : EIATTR_SW_WAR
	.align		4
.L_14:
        /*0030*/ 	.byte	0x04, 0x36
        /*0032*/ 	.short	(.L_16 - .L_15)
.L_15:
        /*0034*/ 	.word	0x00000008
.L_16:


//--------------------- .nv.callgraph             --------------------------
	.section	.nv.callgraph,"",@"SHT_CUDA_CALLGRAPH"
	.align	4
	.sectionentsize	8
	.align		4
        /*0000*/ 	.word	0x00000000
	.align		4
        /*0004*/ 	.word	0xffffffff
	.align		4
        /*0008*/ 	.word	index@(_Z10testkernelv)
	.align		4
        /*000c*/ 	.word	index@(vprintf)
	.align		4
        /*0010*/ 	.word	0x00000000
	.align		4
        /*0014*/ 	.word	0xfffffffe
	.align		4
        /*0018*/ 	.word	0x00000000
	.align		4
        /*001c*/ 	.word	0xfffffffd
	.align		4
        /*0020*/ 	.word	0x00000000
	.align		4
        /*0024*/ 	.word	0xfffffffc


//--------------------- .nv.constant4             --------------------------
	.section	.nv.constant4,"a",@progbits
	.align	8
	.align		8
.nv.constant4:
        /*0000*/ 	.dword	vprintf
	.align		8
        /*0008*/ 	.dword	$str


//--------------------- .text._Z10testkernelv     --------------------------
	.section	.text._Z10testkernelv,"ax",@progbits
	.align	128
        .global         _Z10testkernelv
        .type           _Z10testkernelv,@function
        .size           _Z10testkernelv,(.L_x_2 - _Z10testkernelv)
        .other          _Z10testkernelv,@"STO_CUDA_ENTRY STV_DEFAULT"
_Z10testkernelv:
.text._Z10testkernelv:
[----:B------:R-:W0:Y:S01]  /*0000*/  LDC R1, c[0x0][0x37c] ;  /* 0x0000df00ff017b82 */ /* 0x000e220000000800 */
[----:B------:R-:W-:Y:S01]  /*0010*/  MOV R0, 0x0 ;  /* 0x0000000000007802 */ /* 0x000fe20000000f00 */
[----:B------:R-:W1:Y:S01]  /*0020*/  LDCU.64 UR4, c[0x4][0x8] ;  /* 0x01000100ff0477ac */ /* 0x000e620008000a00 */
[----:B------:R-:W-:-:S05]  /*0030*/  CS2R R6, SRZ ;  /* 0x0000000000067805 */ /* 0x000fca000001ff00 */
[----:B------:R2:W3:Y:S01]  /*0040*/  LDC.64 R2, c[0x4][R0] ;  /* 0x0100000000027b82 */ /* 0x0004e20000000a00 */
[----:B-1----:R-:W-:Y:S02]  /*0050*/  IMAD.U32 R4, RZ, RZ, UR4 ;  /* 0x00000004ff047e24 */ /* 0x002fe4000f8e00ff */
[----:B--2---:R-:W-:-:S07]  /*0060*/  IMAD.U32 R5, RZ, RZ, UR5 ;  /* 0x00000005ff057e24 */ /* 0x004fce000f8e00ff */
[----:B------:R-:W-:-:S07]  /*0070*/  LEPC R20, `(.L_x_0) ;  /* 0x000000001014794e */ /* 0x000fce0000000000 */
[----:B0--3--:R-:W-:Y:S05]  /*0080*/  CALL.ABS.NOINC R2 ;  /* 0x0000000002007343 */ /* 0x009fea0003c00000 */
.L_x_0:
[----:B------:R-:W-:Y:S05]  /*0090*/  EXIT ;  /* 0x000000000000794d */ /* 0x000fea0003800000 */
.L_x_1:
[----:B------:R-:W-:-:S00]  /*00a0*/  BRA `(.L_x_1) ;  /* 0xfffffffc00fc7947 */ /* 0x000fc0000383ffff */
[----:B------:R-:W-:-:S00]  /*00b0*/  NOP ;  /* 0x0000000000007918 */ /* 0x000fc00000000000 */
        /* <DEDUP_REMOVED lines=12> */
.L_x_2:


//--------------------- .nv.global.init           --------------------------
	.section	.nv.global.init,"aw",@progbits
.nv.global.init:
	.type		$str,@object
	.size		$str,(.L_0 - $str)
$str:
        /*0000*/ 	.byte	0x74, 0x68, 0x69, 0x73, 0x20, 0x69, 0x73, 0x20, 0x47, 0x50, 0x55, 0x21, 0x0a, 0x00
.L_0:


//--------------------- .nv.shared.reserved.0     --------------------------
	.section	.nv.shared.reserved.0,"aw",@nobits
	.weak		__nv_reservedSMEM_offset_0_alias
	.size		__nv_reservedSMEM_offset_0_alias, 0, 64
	.other		__nv_reservedSMEM_offset_0_alias,@"STO_CUDA_RESERVED_SHARED STV_DEFAULT"
__nv_reservedSMEM_offset_0_alias:
	.zero		0
	.zero		64


//--------------------- .nv.constant0._Z10testkernelv --------------------------
	.section	.nv.constant0._Z10testkernelv,"a",@progbits
	.sectionflags	@""
	.align	4
.nv.constant0._Z10testkernelv:
	.zero		896


//--------------------- SYMBOLS --------------------------

	.type		.nv.reservedSmem.offset0,@object
	.size		.nv.reservedSmem.offset0,0x4
	.type		vprintf,@function
